//
// Generated by NVIDIA NVVM Compiler
//
// Compiler Build ID: CL-36424714
// Cuda compilation tools, release 13.0, V13.0.88
// Based on NVVM 20.0.0
//

.version 9.0
.target sm_100
.address_size 64

	// .globl	_Z10reduction1Piii
.func  (.param .b64 func_retval0) __internal_accurate_pow
(
	.param .b64 __internal_accurate_pow_param_0
)
;

.visible .entry _Z10reduction1Piii(
	.param .u64 .ptr .align 1 _Z10reduction1Piii_param_0,
	.param .u32 _Z10reduction1Piii_param_1,
	.param .u32 _Z10reduction1Piii_param_2
)
{
	.reg .pred 	%p<56>;
	.reg .b32 	%r<102>;
	.reg .b64 	%rd<30>;
	.reg .b64 	%fd<97>;

	ld.param.u64 	%rd2, [_Z10reduction1Piii_param_0];
	ld.param.u32 	%r23, [_Z10reduction1Piii_param_1];
	ld.param.u32 	%r24, [_Z10reduction1Piii_param_2];
	mov.u32 	%r25, %ctaid.x;
	mov.u32 	%r26, %ntid.x;
	mov.u32 	%r27, %tid.x;
	mad.lo.s32 	%r1, %r25, %r26, %r27;
	setp.lt.s32 	%p1, %r23, 1;
	@%p1 bra 	$L__BB0_17;
	cvta.to.global.u64 	%rd3, %rd2;
	mov.f64 	%fd1, 0d4000000000000000;
	{
	.reg .b32 %temp; 
	mov.b64 	{%temp, %r2}, %fd1;
	}
	mul.wide.s32 	%rd4, %r1, 4;
	add.s64 	%rd1, %rd3, %rd4;
	and.b32  	%r3, %r23, 3;
	setp.lt.u32 	%p2, %r23, 4;
	mov.b32 	%r99, 0;
	@%p2 bra 	$L__BB0_12;
	and.b32  	%r99, %r23, 2147483644;
	neg.s32 	%r98, %r99;
	add.s32 	%r97, %r23, -1;
$L__BB0_3:
	setp.lt.s32 	%p3, %r2, 0;
	add.s32 	%r29, %r97, 1;
	cvt.rn.f64.s32 	%fd2, %r29;
	add.f64 	%fd3, %fd2, 0dBFF0000000000000;
	{
	.reg .b32 %temp; 
	mov.b64 	{%temp, %r30}, %fd3;
	}
	shr.u32 	%r31, %r30, 20;
	and.b32  	%r32, %r31, 2047;
	add.s32 	%r33, %r32, -1012;
	mov.b64 	%rd5, %fd3;
	shl.b64 	%rd6, %rd5, %r33;
	setp.eq.s64 	%p4, %rd6, -9223372036854775808;
	{ // callseq 0, 0
	.param .b64 param0;
	st.param.f64 	[param0], %fd3;
	.param .b64 retval0;
	call.uni (retval0), 
	__internal_accurate_pow, 
	(
	param0
	);
	ld.param.f64 	%fd5, [retval0];
	} // callseq 0
	neg.f64 	%fd7, %fd5;
	selp.f64 	%fd8, %fd7, %fd5, %p4;
	selp.f64 	%fd9, %fd8, %fd5, %p3;
	cvt.rzi.f64.f64 	%fd10, %fd3;
	setp.neu.f64 	%p5, %fd3, %fd10;
	selp.f64 	%fd12, 0dFFF8000000000000, %fd9, %p5;
	selp.f64 	%fd13, %fd12, %fd9, %p3;
	add.f64 	%fd14, %fd3, 0d4000000000000000;
	{
	.reg .b32 %temp; 
	mov.b64 	{%temp, %r34}, %fd14;
	}
	and.b32  	%r35, %r34, 2146435072;
	setp.eq.s32 	%p6, %r35, 2146435072;
	abs.f64 	%fd15, %fd3;
	setp.eq.f64 	%p7, %fd15, 0d7FF0000000000000;
	setp.lt.s32 	%p8, %r30, 0;
	selp.b32 	%r36, 0, 2146435072, %p8;
	mov.b32 	%r37, 0;
	mov.b64 	%fd17, {%r37, %r36};
	selp.f64 	%fd18, %fd17, %fd13, %p7;
	selp.f64 	%fd19, %fd18, %fd13, %p6;
	setp.eq.f64 	%p9, %fd3, 0d0000000000000000;
	selp.f64 	%fd20, 0d3FF0000000000000, %fd19, %p9;
	cvt.rzi.s32.f64 	%r38, %fd20;
	setp.ge.s32 	%p10, %r1, %r38;
	add.s32 	%r39, %r38, %r1;
	setp.ge.s32 	%p11, %r39, %r24;
	or.pred  	%p12, %p10, %p11;
	@%p12 bra 	$L__BB0_5;
	mul.wide.s32 	%rd8, %r38, 4;
	add.s64 	%rd9, %rd1, %rd8;
	ld.global.u32 	%r40, [%rd9];
	ld.global.u32 	%r41, [%rd1];
	add.s32 	%r42, %r41, %r40;
	st.global.u32 	[%rd1], %r42;
$L__BB0_5:
	setp.lt.s32 	%p13, %r2, 0;
	bar.sync 	0;
	cvt.rn.f64.s32 	%fd21, %r97;
	add.f64 	%fd22, %fd21, 0dBFF0000000000000;
	{
	.reg .b32 %temp; 
	mov.b64 	{%temp, %r43}, %fd22;
	}
	shr.u32 	%r44, %r43, 20;
	and.b32  	%r45, %r44, 2047;
	add.s32 	%r46, %r45, -1012;
	mov.b64 	%rd10, %fd22;
	shl.b64 	%rd11, %rd10, %r46;
	setp.eq.s64 	%p14, %rd11, -9223372036854775808;
	{ // callseq 1, 0
	.param .b64 param0;
	st.param.f64 	[param0], %fd22;
	.param .b64 retval0;
	call.uni (retval0), 
	__internal_accurate_pow, 
	(
	param0
	);
	ld.param.f64 	%fd24, [retval0];
	} // callseq 1
	neg.f64 	%fd26, %fd24;
	selp.f64 	%fd27, %fd26, %fd24, %p14;
	selp.f64 	%fd28, %fd27, %fd24, %p13;
	cvt.rzi.f64.f64 	%fd29, %fd22;
	setp.neu.f64 	%p15, %fd22, %fd29;
	selp.f64 	%fd31, 0dFFF8000000000000, %fd28, %p15;
	selp.f64 	%fd32, %fd31, %fd28, %p13;
	add.f64 	%fd33, %fd22, 0d4000000000000000;
	{
	.reg .b32 %temp; 
	mov.b64 	{%temp, %r47}, %fd33;
	}
	and.b32  	%r48, %r47, 2146435072;
	setp.eq.s32 	%p16, %r48, 2146435072;
	abs.f64 	%fd34, %fd22;
	setp.eq.f64 	%p17, %fd34, 0d7FF0000000000000;
	setp.lt.s32 	%p18, %r43, 0;
	selp.b32 	%r49, 0, 2146435072, %p18;
	mov.b32 	%r50, 0;
	mov.b64 	%fd36, {%r50, %r49};
	selp.f64 	%fd37, %fd36, %fd32, %p17;
	selp.f64 	%fd38, %fd37, %fd32, %p16;
	setp.eq.f64 	%p19, %fd22, 0d0000000000000000;
	selp.f64 	%fd39, 0d3FF0000000000000, %fd38, %p19;
	cvt.rzi.s32.f64 	%r51, %fd39;
	setp.ge.s32 	%p20, %r1, %r51;
	add.s32 	%r52, %r51, %r1;
	setp.ge.s32 	%p21, %r52, %r24;
	or.pred  	%p22, %p20, %p21;
	@%p22 bra 	$L__BB0_7;
	mul.wide.s32 	%rd13, %r51, 4;
	add.s64 	%rd14, %rd1, %rd13;
	ld.global.u32 	%r53, [%rd14];
	ld.global.u32 	%r54, [%rd1];
	add.s32 	%r55, %r54, %r53;
	st.global.u32 	[%rd1], %r55;
$L__BB0_7:
	setp.lt.s32 	%p23, %r2, 0;
	bar.sync 	0;
	add.s32 	%r56, %r97, -1;
	cvt.rn.f64.s32 	%fd40, %r56;
	add.f64 	%fd41, %fd40, 0dBFF0000000000000;
	{
	.reg .b32 %temp; 
	mov.b64 	{%temp, %r57}, %fd41;
	}
	shr.u32 	%r58, %r57, 20;
	and.b32  	%r59, %r58, 2047;
	add.s32 	%r60, %r59, -1012;
	mov.b64 	%rd15, %fd41;
	shl.b64 	%rd16, %rd15, %r60;
	setp.eq.s64 	%p24, %rd16, -9223372036854775808;
	{ // callseq 2, 0
	.param .b64 param0;
	st.param.f64 	[param0], %fd41;
	.param .b64 retval0;
	call.uni (retval0), 
	__internal_accurate_pow, 
	(
	param0
	);
	ld.param.f64 	%fd43, [retval0];
	} // callseq 2
	neg.f64 	%fd45, %fd43;
	selp.f64 	%fd46, %fd45, %fd43, %p24;
	selp.f64 	%fd47, %fd46, %fd43, %p23;
	cvt.rzi.f64.f64 	%fd48, %fd41;
	setp.neu.f64 	%p25, %fd41, %fd48;
	selp.f64 	%fd50, 0dFFF8000000000000, %fd47, %p25;
	selp.f64 	%fd51, %fd50, %fd47, %p23;
	add.f64 	%fd52, %fd41, 0d4000000000000000;
	{
	.reg .b32 %temp; 
	mov.b64 	{%temp, %r61}, %fd52;
	}
	and.b32  	%r62, %r61, 2146435072;
	setp.eq.s32 	%p26, %r62, 2146435072;
	abs.f64 	%fd53, %fd41;
	setp.eq.f64 	%p27, %fd53, 0d7FF0000000000000;
	setp.lt.s32 	%p28, %r57, 0;
	selp.b32 	%r63, 0, 2146435072, %p28;
	mov.b32 	%r64, 0;
	mov.b64 	%fd55, {%r64, %r63};
	selp.f64 	%fd56, %fd55, %fd51, %p27;
	selp.f64 	%fd57, %fd56, %fd51, %p26;
	setp.eq.f64 	%p29, %fd41, 0d0000000000000000;
	selp.f64 	%fd58, 0d3FF0000000000000, %fd57, %p29;
	cvt.rzi.s32.f64 	%r65, %fd58;
	setp.ge.s32 	%p30, %r1, %r65;
	add.s32 	%r66, %r65, %r1;
	setp.ge.s32 	%p31, %r66, %r24;
	or.pred  	%p32, %p30, %p31;
	@%p32 bra 	$L__BB0_9;
	mul.wide.s32 	%rd18, %r65, 4;
	add.s64 	%rd19, %rd1, %rd18;
	ld.global.u32 	%r67, [%rd19];
	ld.global.u32 	%r68, [%rd1];
	add.s32 	%r69, %r68, %r67;
	st.global.u32 	[%rd1], %r69;
$L__BB0_9:
	setp.lt.s32 	%p33, %r2, 0;
	bar.sync 	0;
	add.s32 	%r70, %r97, -2;
	cvt.rn.f64.s32 	%fd59, %r70;
	add.f64 	%fd60, %fd59, 0dBFF0000000000000;
	{
	.reg .b32 %temp; 
	mov.b64 	{%temp, %r71}, %fd60;
	}
	shr.u32 	%r72, %r71, 20;
	and.b32  	%r73, %r72, 2047;
	add.s32 	%r74, %r73, -1012;
	mov.b64 	%rd20, %fd60;
	shl.b64 	%rd21, %rd20, %r74;
	setp.eq.s64 	%p34, %rd21, -9223372036854775808;
	{ // callseq 3, 0
	.param .b64 param0;
	st.param.f64 	[param0], %fd60;
	.param .b64 retval0;
	call.uni (retval0), 
	__internal_accurate_pow, 
	(
	param0
	);
	ld.param.f64 	%fd62, [retval0];
	} // callseq 3
	neg.f64 	%fd64, %fd62;
	selp.f64 	%fd65, %fd64, %fd62, %p34;
	selp.f64 	%fd66, %fd65, %fd62, %p33;
	cvt.rzi.f64.f64 	%fd67, %fd60;
	setp.neu.f64 	%p35, %fd60, %fd67;
	selp.f64 	%fd69, 0dFFF8000000000000, %fd66, %p35;
	selp.f64 	%fd70, %fd69, %fd66, %p33;
	add.f64 	%fd71, %fd60, 0d4000000000000000;
	{
	.reg .b32 %temp; 
	mov.b64 	{%temp, %r75}, %fd71;
	}
	and.b32  	%r76, %r75, 2146435072;
	setp.eq.s32 	%p36, %r76, 2146435072;
	abs.f64 	%fd72, %fd60;
	setp.eq.f64 	%p37, %fd72, 0d7FF0000000000000;
	setp.lt.s32 	%p38, %r71, 0;
	selp.b32 	%r77, 0, 2146435072, %p38;
	mov.b32 	%r78, 0;
	mov.b64 	%fd74, {%r78, %r77};
	selp.f64 	%fd75, %fd74, %fd70, %p37;
	selp.f64 	%fd76, %fd75, %fd70, %p36;
	setp.eq.f64 	%p39, %fd60, 0d0000000000000000;
	selp.f64 	%fd77, 0d3FF0000000000000, %fd76, %p39;
	cvt.rzi.s32.f64 	%r79, %fd77;
	setp.ge.s32 	%p40, %r1, %r79;
	add.s32 	%r80, %r79, %r1;
	setp.ge.s32 	%p41, %r80, %r24;
	or.pred  	%p42, %p40, %p41;
	@%p42 bra 	$L__BB0_11;
	mul.wide.s32 	%rd23, %r79, 4;
	add.s64 	%rd24, %rd1, %rd23;
	ld.global.u32 	%r81, [%rd24];
	ld.global.u32 	%r82, [%rd1];
	add.s32 	%r83, %r82, %r81;
	st.global.u32 	[%rd1], %r83;
$L__BB0_11:
	bar.sync 	0;
	add.s32 	%r98, %r98, 4;
	add.s32 	%r97, %r97, -4;
	setp.ne.s32 	%p43, %r98, 0;
	@%p43 bra 	$L__BB0_3;
$L__BB0_12:
	setp.eq.s32 	%p44, %r3, 0;
	@%p44 bra 	$L__BB0_17;
	sub.s32 	%r101, %r23, %r99;
	neg.s32 	%r100, %r3;
$L__BB0_14:
	.pragma "nounroll";
	setp.lt.s32 	%p45, %r2, 0;
	cvt.rn.f64.s32 	%fd78, %r101;
	add.f64 	%fd79, %fd78, 0dBFF0000000000000;
	{
	.reg .b32 %temp; 
	mov.b64 	{%temp, %r84}, %fd79;
	}
	shr.u32 	%r85, %r84, 20;
	and.b32  	%r86, %r85, 2047;
	add.s32 	%r87, %r86, -1012;
	mov.b64 	%rd25, %fd79;
	shl.b64 	%rd26, %rd25, %r87;
	setp.eq.s64 	%p46, %rd26, -9223372036854775808;
	{ // callseq 4, 0
	.param .b64 param0;
	st.param.f64 	[param0], %fd79;
	.param .b64 retval0;
	call.uni (retval0), 
	__internal_accurate_pow, 
	(
	param0
	);
	ld.param.f64 	%fd81, [retval0];
	} // callseq 4
	neg.f64 	%fd83, %fd81;
	selp.f64 	%fd84, %fd83, %fd81, %p46;
	selp.f64 	%fd85, %fd84, %fd81, %p45;
	cvt.rzi.f64.f64 	%fd86, %fd79;
	setp.neu.f64 	%p47, %fd79, %fd86;
	selp.f64 	%fd88, 0dFFF8000000000000, %fd85, %p47;
	selp.f64 	%fd89, %fd88, %fd85, %p45;
	add.f64 	%fd90, %fd79, 0d4000000000000000;
	{
	.reg .b32 %temp; 
	mov.b64 	{%temp, %r88}, %fd90;
	}
	and.b32  	%r89, %r88, 2146435072;
	setp.eq.s32 	%p48, %r89, 2146435072;
	abs.f64 	%fd91, %fd79;
	setp.eq.f64 	%p49, %fd91, 0d7FF0000000000000;
	setp.lt.s32 	%p50, %r84, 0;
	selp.b32 	%r90, 0, 2146435072, %p50;
	mov.b32 	%r91, 0;
	mov.b64 	%fd93, {%r91, %r90};
	selp.f64 	%fd94, %fd93, %fd89, %p49;
	selp.f64 	%fd95, %fd94, %fd89, %p48;
	setp.eq.f64 	%p51, %fd79, 0d0000000000000000;
	selp.f64 	%fd96, 0d3FF0000000000000, %fd95, %p51;
	cvt.rzi.s32.f64 	%r92, %fd96;
	setp.ge.s32 	%p52, %r1, %r92;
	add.s32 	%r93, %r92, %r1;
	setp.ge.s32 	%p53, %r93, %r24;
	or.pred  	%p54, %p52, %p53;
	@%p54 bra 	$L__BB0_16;
	mul.wide.s32 	%rd28, %r92, 4;
	add.s64 	%rd29, %rd1, %rd28;
	ld.global.u32 	%r94, [%rd29];
	ld.global.u32 	%r95, [%rd1];
	add.s32 	%r96, %r95, %r94;
	st.global.u32 	[%rd1], %r96;
$L__BB0_16:
	bar.sync 	0;
	add.s32 	%r101, %r101, -1;
	add.s32 	%r100, %r100, 1;
	setp.ne.s32 	%p55, %r100, 0;
	@%p55 bra 	$L__BB0_14;
$L__BB0_17:
	ret;

}
.func  (.param .b64 func_retval0) __internal_accurate_pow(
	.param .b64 __internal_accurate_pow_param_0
)
{
	.reg .pred 	%p<8>;
	.reg .b32 	%r<46>;
	.reg .b32 	%f<3>;
	.reg .b64 	%fd<109>;

	ld.param.f64 	%fd10, [__internal_accurate_pow_param_0];
	mov.f64 	%fd11, 0d4000000000000000;
	{
	.reg .b32 %temp; 
	mov.b64 	{%temp, %r8}, %fd11;
	}
	{
	.reg .b32 %temp; 
	mov.b64 	{%r9, %temp}, %fd11;
	}
	shr.u32 	%r10, %r8, 20;
	setp.lt.u32 	%p1, %r8, 1048576;
	mov.f64 	%fd12, 0d4360000000000000;
	{
	.reg .b32 %temp; 
	mov.b64 	{%temp, %r11}, %fd12;
	}
	{
	.reg .b32 %temp; 
	mov.b64 	{%r12, %temp}, %fd12;
	}
	shr.u32 	%r13, %r11, 20;
	add.s32 	%r14, %r13, -54;
	selp.b32 	%r15, %r12, %r9, %p1;
	selp.b32 	%r16, %r11, %r8, %p1;
	selp.b32 	%r1, %r14, %r10, %p1;
	add.s32 	%r45, %r1, -1023;
	and.b32  	%r17, %r16, -2146435073;
	or.b32  	%r18, %r17, 1072693248;
	mov.b64 	%fd107, {%r15, %r18};
	setp.lt.u32 	%p2, %r18, 1073127583;
	@%p2 bra 	$L__BB1_2;
	{
	.reg .b32 %temp; 
	mov.b64 	{%r19, %temp}, %fd107;
	}
	{
	.reg .b32 %temp; 
	mov.b64 	{%temp, %r20}, %fd107;
	}
	add.s32 	%r21, %r20, -1048576;
	mov.b64 	%fd107, {%r19, %r21};
	add.s32 	%r45, %r1, -1022;
$L__BB1_2:
	add.f64 	%fd13, %fd107, 0dBFF0000000000000;
	add.f64 	%fd14, %fd107, 0d3FF0000000000000;
	rcp.approx.ftz.f64 	%fd15, %fd14;
	neg.f64 	%fd16, %fd14;
	fma.rn.f64 	%fd17, %fd16, %fd15, 0d3FF0000000000000;
	fma.rn.f64 	%fd18, %fd17, %fd17, %fd17;
	fma.rn.f64 	%fd19, %fd18, %fd15, %fd15;
	mul.f64 	%fd20, %fd13, %fd19;
	fma.rn.f64 	%fd21, %fd13, %fd19, %fd20;
	mul.f64 	%fd22, %fd21, %fd21;
	fma.rn.f64 	%fd23, %fd22, 0d3EB0F5FF7D2CAFE2, 0d3ED0F5D241AD3B5A;
	fma.rn.f64 	%fd24, %fd23, %fd22, 0d3EF3B20A75488A3F;
	fma.rn.f64 	%fd25, %fd24, %fd22, 0d3F1745CDE4FAECD5;
	fma.rn.f64 	%fd26, %fd25, %fd22, 0d3F3C71C7258A578B;
	fma.rn.f64 	%fd27, %fd26, %fd22, 0d3F6249249242B910;
	fma.rn.f64 	%fd28, %fd27, %fd22, 0d3F89999999999DFB;
	sub.f64 	%fd29, %fd13, %fd21;
	add.f64 	%fd30, %fd29, %fd29;
	neg.f64 	%fd31, %fd21;
	fma.rn.f64 	%fd32, %fd31, %fd13, %fd30;
	mul.f64 	%fd33, %fd19, %fd32;
	fma.rn.f64 	%fd34, %fd22, %fd28, 0d3FB5555555555555;
	mov.f64 	%fd35, 0d3FB5555555555555;
	sub.f64 	%fd36, %fd35, %fd34;
	fma.rn.f64 	%fd37, %fd22, %fd28, %fd36;
	add.f64 	%fd38, %fd37, 0dBC46A4CB00B9E7B0;
	add.f64 	%fd39, %fd34, %fd38;
	sub.f64 	%fd40, %fd34, %fd39;
	add.f64 	%fd41, %fd38, %fd40;
	mul.rn.f64 	%fd42, %fd21, %fd21;
	neg.f64 	%fd43, %fd42;
	fma.rn.f64 	%fd44, %fd21, %fd21, %fd43;
	{
	.reg .b32 %temp; 
	mov.b64 	{%r22, %temp}, %fd33;
	}
	{
	.reg .b32 %temp; 
	mov.b64 	{%temp, %r23}, %fd33;
	}
	add.s32 	%r24, %r23, 1048576;
	mov.b64 	%fd45, {%r22, %r24};
	fma.rn.f64 	%fd46, %fd21, %fd45, %fd44;
	mul.rn.f64 	%fd47, %fd42, %fd21;
	neg.f64 	%fd48, %fd47;
	fma.rn.f64 	%fd49, %fd42, %fd21, %fd48;
	fma.rn.f64 	%fd50, %fd42, %fd33, %fd49;
	fma.rn.f64 	%fd51, %fd46, %fd21, %fd50;
	mul.rn.f64 	%fd52, %fd39, %fd47;
	neg.f64 	%fd53, %fd52;
	fma.rn.f64 	%fd54, %fd39, %fd47, %fd53;
	fma.rn.f64 	%fd55, %fd39, %fd51, %fd54;
	fma.rn.f64 	%fd56, %fd41, %fd47, %fd55;
	add.f64 	%fd57, %fd52, %fd56;
	sub.f64 	%fd58, %fd52, %fd57;
	add.f64 	%fd59, %fd56, %fd58;
	add.f64 	%fd60, %fd21, %fd57;
	sub.f64 	%fd61, %fd21, %fd60;
	add.f64 	%fd62, %fd57, %fd61;
	add.f64 	%fd63, %fd59, %fd62;
	add.f64 	%fd64, %fd33, %fd63;
	add.f64 	%fd65, %fd60, %fd64;
	sub.f64 	%fd66, %fd60, %fd65;
	add.f64 	%fd67, %fd64, %fd66;
	xor.b32  	%r25, %r45, -2147483648;
	mov.b32 	%r26, 1127219200;
	mov.b64 	%fd68, {%r25, %r26};
	mov.b32 	%r27, -2147483648;
	mov.b64 	%fd69, {%r27, %r26};
	sub.f64 	%fd70, %fd68, %fd69;
	fma.rn.f64 	%fd71, %fd70, 0d3FE62E42FEFA39EF, %fd65;
	fma.rn.f64 	%fd72, %fd70, 0dBFE62E42FEFA39EF, %fd71;
	sub.f64 	%fd73, %fd72, %fd65;
	sub.f64 	%fd74, %fd67, %fd73;
	fma.rn.f64 	%fd75, %fd70, 0d3C7ABC9E3B39803F, %fd74;
	add.f64 	%fd76, %fd71, %fd75;
	sub.f64 	%fd77, %fd71, %fd76;
	add.f64 	%fd78, %fd75, %fd77;
	{
	.reg .b32 %temp; 
	mov.b64 	{%temp, %r28}, %fd10;
	}
	{
	.reg .b32 %temp; 
	mov.b64 	{%r29, %temp}, %fd10;
	}
	shl.b32 	%r30, %r28, 1;
	setp.gt.u32 	%p3, %r30, -33554433;
	and.b32  	%r31, %r28, -15728641;
	selp.b32 	%r32, %r31, %r28, %p3;
	mov.b64 	%fd79, {%r29, %r32};
	mul.rn.f64 	%fd80, %fd76, %fd79;
	neg.f64 	%fd81, %fd80;
	fma.rn.f64 	%fd82, %fd76, %fd79, %fd81;
	fma.rn.f64 	%fd83, %fd78, %fd79, %fd82;
	add.f64 	%fd4, %fd80, %fd83;
	sub.f64 	%fd84, %fd80, %fd4;
	add.f64 	%fd5, %fd83, %fd84;
	fma.rn.f64 	%fd85, %fd4, 0d3FF71547652B82FE, 0d4338000000000000;
	{
	.reg .b32 %temp; 
	mov.b64 	{%r5, %temp}, %fd85;
	}
	mov.f64 	%fd86, 0dC338000000000000;
	add.rn.f64 	%fd87, %fd85, %fd86;
	fma.rn.f64 	%fd88, %fd87, 0dBFE62E42FEFA39EF, %fd4;
	fma.rn.f64 	%fd89, %fd87, 0dBC7ABC9E3B39803F, %fd88;
	fma.rn.f64 	%fd90, %fd89, 0d3E5ADE1569CE2BDF, 0d3E928AF3FCA213EA;
	fma.rn.f64 	%fd91, %fd90, %fd89, 0d3EC71DEE62401315;
	fma.rn.f64 	%fd92, %fd91, %fd89, 0d3EFA01997C89EB71;
	fma.rn.f64 	%fd93, %fd92, %fd89, 0d3F2A01A014761F65;
	fma.rn.f64 	%fd94, %fd93, %fd89, 0d3F56C16C1852B7AF;
	fma.rn.f64 	%fd95, %fd94, %fd89, 0d3F81111111122322;
	fma.rn.f64 	%fd96, %fd95, %fd89, 0d3FA55555555502A1;
	fma.rn.f64 	%fd97, %fd96, %fd89, 0d3FC5555555555511;
	fma.rn.f64 	%fd98, %fd97, %fd89, 0d3FE000000000000B;
	fma.rn.f64 	%fd99, %fd98, %fd89, 0d3FF0000000000000;
	fma.rn.f64 	%fd100, %fd99, %fd89, 0d3FF0000000000000;
	{
	.reg .b32 %temp; 
	mov.b64 	{%r6, %temp}, %fd100;
	}
	{
	.reg .b32 %temp; 
	mov.b64 	{%temp, %r7}, %fd100;
	}
	shl.b32 	%r33, %r5, 20;
	add.s32 	%r34, %r33, %r7;
	mov.b64 	%fd108, {%r6, %r34};
	{
	.reg .b32 %temp; 
	mov.b64 	{%temp, %r35}, %fd4;
	}
	mov.b32 	%f2, %r35;
	abs.f32 	%f1, %f2;
	setp.lt.f32 	%p4, %f1, 0f4086232B;
	@%p4 bra 	$L__BB1_5;
	setp.lt.f64 	%p5, %fd4, 0d0000000000000000;
	add.f64 	%fd101, %fd4, 0d7FF0000000000000;
	selp.f64 	%fd108, 0d0000000000000000, %fd101, %p5;
	setp.geu.f32 	%p6, %f1, 0f40874800;
	@%p6 bra 	$L__BB1_5;
	shr.u32 	%r36, %r5, 31;
	add.s32 	%r37, %r5, %r36;
	shr.s32 	%r38, %r37, 1;
	shl.b32 	%r39, %r38, 20;
	add.s32 	%r40, %r7, %r39;
	mov.b64 	%fd102, {%r6, %r40};
	sub.s32 	%r41, %r5, %r38;
	shl.b32 	%r42, %r41, 20;
	add.s32 	%r43, %r42, 1072693248;
	mov.b32 	%r44, 0;
	mov.b64 	%fd103, {%r44, %r43};
	mul.f64 	%fd108, %fd103, %fd102;
$L__BB1_5:
	abs.f64 	%fd104, %fd108;
	setp.eq.f64 	%p7, %fd104, 0d7FF0000000000000;
	fma.rn.f64 	%fd105, %fd108, %fd5, %fd108;
	selp.f64 	%fd106, %fd108, %fd105, %p7;
	st.param.f64 	[func_retval0], %fd106;
	ret;

}


// ===== COMPILED SASS (sm_100) =====

	.target	sm_100

	.elftype	@"ET_EXEC"


//--------------------- .note.nv.tkinfo           --------------------------
	.section	.note.nv.tkinfo,"",@"SHT_NOTE"
	.sectionflags	@"SHF_NOTE_NV_TKINFO"
	.tkinfo
        /*0018*/ 	.word	0x00000002
        /*0030*/ 	.string	""
        /*0030*/ 	.string	"ptxas"
        /*0030*/ 	.string	"Cuda compilation tools, release 13.0, V13.0.88"
        /*0030*/ 	.string	"Build cuda_13.0.r13.0/compiler.36424714_0"
        /*0030*/ 	.string	"-arch sm_100 -m 64 "



//--------------------- .note.nv.cuinfo           --------------------------
	.section	.note.nv.cuinfo,"",@"SHT_NOTE"
	.sectionflags	@"SHF_NOTE_NV_CUINFO"
        /*0018*/ 	.short	0x0002
        /*001a*/ 	.short	0x0064
        /*001c*/ 	.short	0x0082
	.zero		2


//--------------------- .nv.info                  --------------------------
	.section	.nv.info,"",@"SHT_CUDA_INFO"
	.align	4


	//----- nvinfo : EIATTR_REGCOUNT
	.align		4
        /*0000*/ 	.byte	0x04, 0x2f
        /*0002*/ 	.short	(.L_1 - .L_0)
	.align		4
.L_0:
        /*0004*/ 	.word	index@(_Z10reduction1Piii)
        /*0008*/ 	.word	0x00000020


	//----- nvinfo : EIATTR_FRAME_SIZE
	.align		4
.L_1:
        /*000c*/ 	.byte	0x04, 0x11
        /*000e*/ 	.short	(.L_3 - .L_2)
	.align		4
.L_2:
        /*0010*/ 	.word	index@($_Z10reduction1Piii$__internal_accurate_pow)
        /*0014*/ 	.word	0x00000000


	//----- nvinfo : EIATTR_FRAME_SIZE
	.align		4
.L_3:
        /*0018*/ 	.byte	0x04, 0x11
        /*001a*/ 	.short	(.L_5 - .L_4)
	.align		4
.L_4:
        /*001c*/ 	.word	index@(_Z10reduction1Piii)
        /*0020*/ 	.word	0x00000000


	//----- nvinfo : EIATTR_MIN_STACK_SIZE
	.align		4
.L_5:
        /*0024*/ 	.byte	0x04, 0x12
        /*0026*/ 	.short	(.L_7 - .L_6)
	.align		4
.L_6:
        /*0028*/ 	.word	index@(_Z10reduction1Piii)
        /*002c*/ 	.word	0x00000000
.L_7:


//--------------------- .nv.compat                --------------------------
	.section	.nv.compat,"",@"SHT_CUDA_COMPAT_INFO"
	.align	4
        /*0000*/ 	.byte	0x02, 0x09, 0x00, 0x00, 0x02, 0x02, 0x01, 0x00, 0x02, 0x05, 0x05, 0x00, 0x03, 0x07, 0x01, 0x01
        /*0010*/ 	.byte	0x02, 0x03, 0x00, 0x00, 0x02, 0x06, 0x01, 0x00, 0x04, 0x0b, 0x08, 0x00, 0x01, 0x00, 0x00, 0x00
        /*0020*/ 	.byte	0x00, 0x00, 0x00, 0x00


//--------------------- .nv.info._Z10reduction1Piii --------------------------
	.section	.nv.info._Z10reduction1Piii,"",@"SHT_CUDA_INFO"
	.sectionflags	@""
	.align	4


	//----- nvinfo : EIATTR_CUDA_API_VERSION
	.align		4
        /*0000*/ 	.byte	0x04, 0x37
        /*0002*/ 	.short	(.L_9 - .L_8)
.L_8:
        /*0004*/ 	.word	0x00000082


	//----- nvinfo : EIATTR_KPARAM_INFO
	.align		4
.L_9:
        /*0008*/ 	.byte	0x04, 0x17
        /*000a*/ 	.short	(.L_11 - .L_10)
.L_10:
        /*000c*/ 	.word	0x00000000
        /*0010*/ 	.short	0x0002
        /*0012*/ 	.short	0x000c
        /*0014*/ 	.byte	0x00, 0xf0, 0x11, 0x00


	//----- nvinfo : EIATTR_KPARAM_INFO
	.align		4
.L_11:
        /*0018*/ 	.byte	0x04, 0x17
        /*001a*/ 	.short	(.L_13 - .L_12)
.L_12:
        /*001c*/ 	.word	0x00000000
        /*0020*/ 	.short	0x0001
        /*0022*/ 	.short	0x0008
        /*0024*/ 	.byte	0x00, 0xf0, 0x11, 0x00


	//----- nvinfo : EIATTR_KPARAM_INFO
	.align		4
.L_13:
        /*0028*/ 	.byte	0x04, 0x17
        /*002a*/ 	.short	(.L_15 - .L_14)
.L_14:
        /*002c*/ 	.word	0x00000000
        /*0030*/ 	.short	0x0000
        /*0032*/ 	.short	0x0000
        /*0034*/ 	.byte	0x00, 0xf5, 0x21, 0x00


	//----- nvinfo : EIATTR_SPARSE_MMA_MASK
	.align		4
.L_15:
        /*0038*/ 	.byte	0x03, 0x50
        /*003a*/ 	.short	0x0000


	//----- nvinfo : EIATTR_MAXREG_COUNT
	.align		4
        /*003c*/ 	.byte	0x03, 0x1b
        /*003e*/ 	.short	0x00ff


	//----- nvinfo : EIATTR_NUM_BARRIERS
	.align		4
        /*0040*/ 	.byte	0x02, 0x4c
        /*0042*/ 	.byte	0x01
	.zero		1


	//----- nvinfo : EIATTR_MERCURY_ISA_VERSION
	.align		4
        /*0044*/ 	.byte	0x03, 0x5f
        /*0046*/ 	.short	0x0101


	//----- nvinfo : EIATTR_VRC_CTA_INIT_COUNT
	.align		4
        /*0048*/ 	.byte	0x02, 0x4a
	.zero		1
	.zero		1


	//----- nvinfo : EIATTR_EXIT_INSTR_OFFSETS
	.align		4
        /*004c*/ 	.byte	0x04, 0x1c
        /*004e*/ 	.short	(.L_17 - .L_16)


	//   ....[0]....
.L_16:
        /*0050*/ 	.word	0x00000060


	//   ....[1]....
        /*0054*/ 	.word	0x000009b0


	//   ....[2]....
        /*0058*/ 	.word	0x00000c40


	//----- nvinfo : EIATTR_CRS_STACK_SIZE
	.align		4
.L_17:
        /*005c*/ 	.byte	0x04, 0x1e
        /*005e*/ 	.short	(.L_19 - .L_18)
.L_18:
        /*0060*/ 	.word	0x00000000


	//----- nvinfo : EIATTR_CBANK_PARAM_SIZE
	.align		4
.L_19:
        /*0064*/ 	.byte	0x03, 0x19
        /*0066*/ 	.short	0x0010


	//----- nvinfo : EIATTR_PARAM_CBANK
	.align		4
        /*0068*/ 	.byte	0x04, 0x0a
        /*006a*/ 	.short	(.L_21 - .L_20)
	.align		4
.L_20:
        /*006c*/ 	.word	index@(.nv.constant0._Z10reduction1Piii)
        /*0070*/ 	.short	0x0380
        /*0072*/ 	.short	0x0010


	//----- nvinfo : EIATTR_SW_WAR
	.align		4
.L_21:
        /*0074*/ 	.byte	0x04, 0x36
        /*0076*/ 	.short	(.L_23 - .L_22)
.L_22:
        /*0078*/ 	.word	0x00000008
.L_23:


//--------------------- .nv.callgraph             --------------------------
	.section	.nv.callgraph,"",@"SHT_CUDA_CALLGRAPH"
	.align	4
	.sectionentsize	8
	.align		4
        /*0000*/ 	.word	0x00000000
	.align		4
        /*0004*/ 	.word	0xffffffff
	.align		4
        /*0008*/ 	.word	0x00000000
	.align		4
        /*000c*/ 	.word	0xfffffffe
	.align		4
        /*0010*/ 	.word	0x00000000
	.align		4
        /*0014*/ 	.word	0xfffffffd
	.align		4
        /*0018*/ 	.word	0x00000000
	.align		4
        /*001c*/ 	.word	0xfffffffc


//--------------------- .text._Z10reduction1Piii  --------------------------
	.section	.text._Z10reduction1Piii,"ax",@progbits
	.align	128
        .global         _Z10reduction1Piii
        .type           _Z10reduction1Piii,@function
        .size           _Z10reduction1Piii,(.L_x_15 - _Z10reduction1Piii)
        .other          _Z10reduction1Piii,@"STO_CUDA_ENTRY STV_DEFAULT"
_Z10reduction1Piii:
.text._Z10reduction1Piii:
[----:B------:R-:W-:Y:S08]  /*0000*/  LDC R1, c[0x0][0x37c] ;  /* 0x0000df00ff017b82 */ /* 0x000ff00000000800 */
[----:B------:R-:W0:Y:S01]  /*0010*/  LDC R4, c[0x0][0x388] ;  /* 0x0000e200ff047b82 */ /* 0x000e220000000800 */
[----:B------:R-:W1:Y:S07]  /*0020*/  S2R R0, SR_TID.X ;  /* 0x0000000000007919 */ /* 0x000e6e0000002100 */
[----:B------:R-:W2:Y:S08]  /*0030*/  LDC R27, c[0x0][0x360] ;  /* 0x0000d800ff1b7b82 */ /* 0x000eb00000000800 */
[----:B------:R-:W3:Y:S01]  /*0040*/  S2UR UR4, SR_CTAID.X ;  /* 0x00000000000479c3 */ /* 0x000ee20000002500 */
[----:B0-----:R-:W-:-:S13]  /*0050*/  ISETP.GE.AND P0, PT, R4, 0x1, PT ;  /* 0x000000010400780c */ /* 0x001fda0003f06270 */
[----:B-123--:R-:W-:Y:S05]  /*0060*/  @!P0 EXIT ;  /* 0x000000000000894d */ /* 0x00efea0003800000 */
[----:B------:R-:W0:Y:S01]  /*0070*/  LDC.64 R6, c[0x0][0x380] ;  /* 0x0000e000ff067b82 */ /* 0x000e220000000a00 */
[C---:B------:R-:W-:Y:S01]  /*0080*/  ISETP.GE.U32.AND P0, PT, R4.reuse, 0x4, PT ;  /* 0x000000040400780c */ /* 0x040fe20003f06070 */
[----:B------:R-:W-:Y:S01]  /*0090*/  IMAD R27, R27, UR4, R0 ;  /* 0x000000041b1b7c24 */ /* 0x000fe2000f8e0200 */
[----:B------:R-:W1:Y:S01]  /*00a0*/  LDCU.64 UR6, c[0x0][0x358] ;  /* 0x00006b00ff0677ac */ /* 0x000e620008000a00 */
[----:B------:R-:W-:Y:S01]  /*00b0*/  LOP3.LUT R26, R4, 0x3, RZ, 0xc0, !PT ;  /* 0x00000003041a7812 */ /* 0x000fe200078ec0ff */
[----:B------:R-:W-:Y:S02]  /*00c0*/  IMAD.MOV.U32 R5, RZ, RZ, RZ ;  /* 0x000000ffff057224 */ /* 0x000fe400078e00ff */
[----:B0-----:R-:W-:-:S07]  /*00d0*/  IMAD.WIDE R6, R27, 0x4, R6 ;  /* 0x000000041b067825 */ /* 0x001fce00078e0206 */
[----:B-1----:R-:W-:Y:S05]  /*00e0*/  @!P0 BRA `(.L_x_0) ;  /* 0x00000008002c8947 */ /* 0x002fea0003800000 */
[C---:B------:R-:W-:Y:S01]  /*00f0*/  LOP3.LUT R5, R4.reuse, 0x7ffffffc, RZ, 0xc0, !PT ;  /* 0x7ffffffc04057812 */ /* 0x040fe200078ec0ff */
[----:B------:R-:W-:Y:S01]  /*0100*/  VIADD R4, R4, 0xffffffff ;  /* 0xffffffff04047836 */ /* 0x000fe20000000000 */
[----:B------:R-:W0:Y:S03]  /*0110*/  LDCU UR4, c[0x0][0x38c] ;  /* 0x00007180ff0477ac */ /* 0x000e260008000800 */
[----:B------:R-:W-:-:S07]  /*0120*/  IMAD.MOV R2, RZ, RZ, -R5 ;  /* 0x000000ffff027224 */ /* 0x000fce00078e0a05 */
.L_x_9:
[----:B------:R-:W-:Y:S01]  /*0130*/  VIADD R10, R4, 0x1 ;  /* 0x00000001040a7836 */ /* 0x000fe20000000000 */
[----:B------:R-:W-:Y:S01]  /*0140*/  MOV R28, 0x1c0 ;  /* 0x000001c0001c7802 */ /* 0x000fe20000000f00 */
[----:B------:R-:W-:Y:S02]  /*0150*/  VIADD R2, R2, 0x4 ;  /* 0x0000000402027836 */ /* 0x000fe40000000000 */
[----:B------:R-:W1:Y:S03]  /*0160*/  I2F.F64 R8, R10 ;  /* 0x0000000a00087312 */ /* 0x000e660000201c00 */
[----:B------:R-:W-:Y:S01]  /*0170*/  ISETP.NE.AND P1, PT, R2, RZ, PT ;  /* 0x000000ff0200720c */ /* 0x000fe20003f25270 */
[----:B-1----:R-:W-:-:S10]  /*0180*/  DADD R8, R8, -1 ;  /* 0xbff0000008087429 */ /* 0x002fd40000000000 */
[----:B------:R-:W-:Y:S02]  /*0190*/  IMAD.MOV.U32 R0, RZ, RZ, R8 ;  /* 0x000000ffff007224 */ /* 0x000fe400078e0008 */
[----:B0-----:R-:W-:-:S07]  /*01a0*/  IMAD.MOV.U32 R3, RZ, RZ, R9 ;  /* 0x000000ffff037224 */ /* 0x001fce00078e0009 */
[----:B0-----:R-:W-:Y:S05]  /*01b0*/  CALL.REL.NOINC `($_Z10reduction1Piii$__internal_accurate_pow) ;  /* 0x0000000800a47944 */ /* 0x001fea0003c00000 */
[C---:B------:R-:W-:Y:S01]  /*01c0*/  DADD R10, R8.reuse, 2 ;  /* 0x40000000080a7429 */ /* 0x040fe20000000000 */
[----:B------:R-:W-:Y:S01]  /*01d0*/  ISETP.GE.AND P0, PT, R9, RZ, PT ;  /* 0x000000ff0900720c */ /* 0x000fe20003f06270 */
[----:B------:R-:W-:Y:S01]  /*01e0*/  DSETP.NEU.AND P2, PT, |R8|, +INF , PT ;  /* 0x7ff000000800742a */ /* 0x000fe20003f4d200 */
[----:B------:R-:W-:Y:S02]  /*01f0*/  BSSY.RECONVERGENT B0, `(.L_x_1) ;  /* 0x0000016000007945 */ /* 0x000fe40003800200 */
[----:B------:R-:W-:-:S04]  /*0200*/  SEL R3, RZ, 0x7ff00000, !P0 ;  /* 0x7ff00000ff037807 */ /* 0x000fc80004000000 */
[----:B------:R-:W-:Y:S02]  /*0210*/  FSEL R3, R3, R16, !P2 ;  /* 0x0000001003037208 */ /* 0x000fe40005000000 */
[----:B------:R-:W-:Y:S02]  /*0220*/  LOP3.LUT R10, R11, 0x7ff00000, RZ, 0xc0, !PT ;  /* 0x7ff000000b0a7812 */ /* 0x000fe400078ec0ff */
[----:B------:R-:W-:Y:S01]  /*0230*/  FSEL R11, R0, RZ, P2 ;  /* 0x000000ff000b7208 */ /* 0x000fe20001000000 */
[----:B------:R-:W-:Y:S01]  /*0240*/  DSETP.NEU.AND P2, PT, R8, RZ, PT ;  /* 0x000000ff0800722a */ /* 0x000fe20003f4d000 */
[----:B------:R-:W-:-:S04]  /*0250*/  ISETP.NE.AND P0, PT, R10, 0x7ff00000, PT ;  /* 0x7ff000000a00780c */ /* 0x000fc80003f05270 */
[----:B------:R-:W-:Y:S02]  /*0260*/  FSEL R0, R11, R0, !P0 ;  /* 0x000000000b007208 */ /* 0x000fe40004000000 */
[----:B------:R-:W-:Y:S01]  /*0270*/  FSEL R16, R3, R16, !P0 ;  /* 0x0000001003107208 */ /* 0x000fe20004000000 */
[----:B------:R-:W-:Y:S01]  /*0280*/  I2F.F64 R10, R4 ;  /* 0x00000004000a7312 */ /* 0x000fe20000201c00 */
[----:B------:R-:W-:Y:S02]  /*0290*/  FSEL R8, R0, RZ, P2 ;  /* 0x000000ff00087208 */ /* 0x000fe40001000000 */
[----:B------:R-:W-:-:S05]  /*02a0*/  FSEL R9, R16, 1.875, P2 ;  /* 0x3ff0000010097808 */ /* 0x000fca0001000000 */
[----:B------:R-:W0:Y:S02]  /*02b0*/  F2I.F64.TRUNC R8, R8 ;  /* 0x0000000800087311 */ /* 0x000e24000030d100 */
[----:B0-----:R-:W-:-:S05]  /*02c0*/  IMAD.IADD R0, R27, 0x1, R8 ;  /* 0x000000011b007824 */ /* 0x001fca00078e0208 */
[----:B------:R-:W-:-:S04]  /*02d0*/  ISETP.GE.AND P0, PT, R0, UR4, PT ;  /* 0x0000000400007c0c */ /* 0x000fc8000bf06270 */
[----:B------:R-:W-:-:S13]  /*02e0*/  ISETP.GE.OR P0, PT, R27, R8, P0 ;  /* 0x000000081b00720c */ /* 0x000fda0000706670 */
[----:B------:R-:W-:Y:S05]  /*02f0*/  @P0 BRA `(.L_x_2) ;  /* 0x0000000000140947 */ /* 0x000fea0003800000 */
[----:B------:R-:W-:Y:S01]  /*0300*/  IMAD.WIDE R8, R8, 0x4, R6 ;  /* 0x0000000408087825 */ /* 0x000fe200078e0206 */
[----:B------:R-:W2:Y:S05]  /*0310*/  LDG.E R3, desc[UR6][R6.64] ;  /* 0x0000000606037981 */ /* 0x000eaa000c1e1900 */
[----:B------:R-:W2:Y:S02]  /*0320*/  LDG.E R8, desc[UR6][R8.64] ;  /* 0x0000000608087981 */ /* 0x000ea4000c1e1900 */
[----:B--2---:R-:W-:-:S05]  /*0330*/  IMAD.IADD R3, R8, 0x1, R3 ;  /* 0x0000000108037824 */ /* 0x004fca00078e0203 */
[----:B------:R0:W-:Y:S02]  /*0340*/  STG.E desc[UR6][R6.64], R3 ;  /* 0x0000000306007986 */ /* 0x0001e4000c101906 */
.L_x_2:
[----:B------:R-:W-:Y:S05]  /*0350*/  BSYNC.RECONVERGENT B0 ;  /* 0x0000000000007941 */ /* 0x000fea0003800200 */
.L_x_1:
[----:B------:R-:W-:Y:S01]  /*0360*/  BAR.SYNC.DEFER_BLOCKING 0x0 ;  /* 0x0000000000007b1d */ /* 0x000fe20000010000 */
[----:B------:R-:W-:-:S05]  /*0370*/  MOV R28, 0x3c0 ;  /* 0x000003c0001c7802 */ /* 0x000fca0000000f00 */
[----:B------:R-:W-:-:S10]  /*0380*/  DADD R8, R10, -1 ;  /* 0xbff000000a087429 */ /* 0x000fd40000000000 */
[----:B------:R-:W-:Y:S02]  /*0390*/  IMAD.MOV.U32 R0, RZ, RZ, R8 ;  /* 0x000000ffff007224 */ /* 0x000fe400078e0008 */
[----:B0-----:R-:W-:-:S07]  /*03a0*/  IMAD.MOV.U32 R3, RZ, RZ, R9 ;  /* 0x000000ffff037224 */ /* 0x001fce00078e0009 */
[----:B------:R-:W-:Y:S05]  /*03b0*/  CALL.REL.NOINC `($_Z10reduction1Piii$__internal_accurate_pow) ;  /* 0x0000000800247944 */ /* 0x000fea0003c00000 */
        /* <DEDUP_REMOVED lines=9> */
[----:B------:R-:W-:Y:S01]  /*0450*/  ISETP.NE.AND P0, PT, R10, 0x7ff00000, PT ;  /* 0x7ff000000a00780c */ /* 0x000fe20003f05270 */
[----:B------:R-:W-:-:S03]  /*0460*/  VIADD R10, R4, 0xffffffff ;  /* 0xffffffff040a7836 */ /* 0x000fc60000000000 */
        /* <DEDUP_REMOVED lines=15> */
.L_x_4:
[----:B------:R-:W-:Y:S05]  /*0560*/  BSYNC.RECONVERGENT B0 ;  /* 0x0000000000007941 */ /* 0x000fea0003800200 */
.L_x_3:
        /* <DEDUP_REMOVED lines=32> */
.L_x_6:
[----:B------:R-:W-:Y:S05]  /*0770*/  BSYNC.RECONVERGENT B0 ;  /* 0x0000000000007941 */ /* 0x000fea0003800200 */
.L_x_5:
        /* <DEDUP_REMOVED lines=17> */
[----:B------:R-:W-:Y:S02]  /*0890*/  FSEL R16, R3, R16, !P0 ;  /* 0x0000001003107208 */ /* 0x000fe40004000000 */
[----:B------:R-:W-:Y:S02]  /*08a0*/  FSEL R8, R0, RZ, P2 ;  /* 0x000000ff00087208 */ /* 0x000fe40001000000 */
[----:B------:R-:W-:-:S04]  /*08b0*/  FSEL R9, R16, 1.875, P2 ;  /* 0x3ff0000010097808 */ /* 0x000fc80001000000 */
        /* <DEDUP_REMOVED lines=10> */
.L_x_8:
[----:B------:R-:W-:Y:S05]  /*0960*/  BSYNC.RECONVERGENT B0 ;  /* 0x0000000000007941 */ /* 0x000fea0003800200 */
.L_x_7:
[----:B------:R-:W-:Y:S01]  /*0970*/  BAR.SYNC.DEFER_BLOCKING 0x0 ;  /* 0x0000000000007b1d */ /* 0x000fe20000010000 */
[----:B------:R-:W-:-:S05]  /*0980*/  VIADD R4, R4, 0xfffffffc ;  /* 0xfffffffc04047836 */ /* 0x000fca0000000000 */
[----:B------:R-:W-:Y:S05]  /*0990*/  @P1 BRA `(.L_x_9) ;  /* 0xfffffff400e41947 */ /* 0x000fea000383ffff */
.L_x_0:
[----:B------:R-:W-:-:S13]  /*09a0*/  ISETP.NE.AND P0, PT, R26, RZ, PT ;  /* 0x000000ff1a00720c */ /* 0x000fda0003f05270 */
[----:B------:R-:W-:Y:S05]  /*09b0*/  @!P0 EXIT ;  /* 0x000000000000894d */ /* 0x000fea0003800000 */
[----:B------:R-:W1:Y:S01]  /*09c0*/  LDCU UR4, c[0x0][0x388] ;  /* 0x00007100ff0477ac */ /* 0x000e620008000800 */
[----:B------:R-:W-:Y:S01]  /*09d0*/  IMAD.MOV R26, RZ, RZ, -R26 ;  /* 0x000000ffff1a7224 */ /* 0x000fe200078e0a1a */
[----:B------:R-:W2:Y:S01]  /*09e0*/  LDCU UR5, c[0x0][0x38c] ;  /* 0x00007180ff0577ac */ /* 0x000ea20008000800 */
[----:B-1----:R-:W-:-:S07]  /*09f0*/  IADD3 R5, PT, PT, -R5, UR4, RZ ;  /* 0x0000000405057c10 */ /* 0x002fce000fffe1ff */
.L_x_12:
[----:B0-----:R-:W1:Y:S01]  /*0a00*/  I2F.F64 R8, R5 ;  /* 0x0000000500087312 */ /* 0x001e620000201c00 */
[----:B------:R-:W-:Y:S01]  /*0a10*/  VIADD R26, R26, 0x1 ;  /* 0x000000011a1a7836 */ /* 0x000fe20000000000 */
[----:B------:R-:W-:-:S04]  /*0a20*/  MOV R28, 0xa80 ;  /* 0x00000a80001c7802 */ /* 0x000fc80000000f00 */
[----:B------:R-:W-:Y:S01]  /*0a30*/  ISETP.NE.AND P1, PT, R26, RZ, PT ;  /* 0x000000ff1a00720c */ /* 0x000fe20003f25270 */
[----:B-1----:R-:W-:-:S10]  /*0a40*/  DADD R8, R8, -1 ;  /* 0xbff0000008087429 */ /* 0x002fd40000000000 */
[----:B------:R-:W-:Y:S02]  /*0a50*/  IMAD.MOV.U32 R0, RZ, RZ, R8 ;  /* 0x000000ffff007224 */ /* 0x000fe400078e0008 */
[----:B0-----:R-:W-:-:S07]  /*0a60*/  IMAD.MOV.U32 R3, RZ, RZ, R9 ;  /* 0x000000ffff037224 */ /* 0x001fce00078e0009 */
[----:B--2---:R-:W-:Y:S05]  /*0a70*/  CALL.REL.NOINC `($_Z10reduction1Piii$__internal_accurate_pow) ;  /* 0x0000000000747944 */ /* 0x004fea0003c00000 */
[C---:B------:R-:W-:Y:S01]  /*0a80*/  DADD R2, R8.reuse, 2 ;  /* 0x4000000008027429 */ /* 0x040fe20000000000 */
[----:B------:R-:W-:Y:S01]  /*0a90*/  ISETP.GE.AND P0, PT, R9, RZ, PT ;  /* 0x000000ff0900720c */ /* 0x000fe20003f06270 */
[----:B------:R-:W-:Y:S01]  /*0aa0*/  DSETP.NEU.AND P2, PT, |R8|, +INF , PT ;  /* 0x7ff000000800742a */ /* 0x000fe20003f4d200 */
[----:B------:R-:W-:Y:S05]  /*0ab0*/  BSSY.RECONVERGENT B0, `(.L_x_10) ;  /* 0x0000015000007945 */ /* 0x000fea0003800200 */
[----:B------:R-:W-:Y:S02]  /*0ac0*/  FSEL R11, R0, RZ, P2 ;  /* 0x000000ff000b7208 */ /* 0x000fe40001000000 */
[----:B------:R-:W-:-:S02]  /*0ad0*/  LOP3.LUT R2, R3, 0x7ff00000, RZ, 0xc0, !PT ;  /* 0x7ff0000003027812 */ /* 0x000fc400078ec0ff */
[----:B------:R-:W-:Y:S02]  /*0ae0*/  SEL R3, RZ, 0x7ff00000, !P0 ;  /* 0x7ff00000ff037807 */ /* 0x000fe40004000000 */
[----:B------:R-:W-:Y:S02]  /*0af0*/  ISETP.NE.AND P0, PT, R2, 0x7ff00000, PT ;  /* 0x7ff000000200780c */ /* 0x000fe40003f05270 */
[----:B------:R-:W-:Y:S01]  /*0b00*/  FSEL R3, R3, R16, !P2 ;  /* 0x0000001003037208 */ /* 0x000fe20005000000 */
[----:B------:R-:W-:Y:S01]  /*0b10*/  DSETP.NEU.AND P2, PT, R8, RZ, PT ;  /* 0x000000ff0800722a */ /* 0x000fe20003f4d000 */
[----:B------:R-:W-:Y:S02]  /*0b20*/  FSEL R0, R11, R0, !P0 ;  /* 0x000000000b007208 */ /* 0x000fe40004000000 */
[----:B------:R-:W-:-:S03]  /*0b30*/  FSEL R16, R3, R16, !P0 ;  /* 0x0000001003107208 */ /* 0x000fc60004000000 */
        /* <DEDUP_REMOVED lines=12> */
.L_x_11:
[----:B------:R-:W-:Y:S05]  /*0c00*/  BSYNC.RECONVERGENT B0 ;  /* 0x0000000000007941 */ /* 0x000fea0003800200 */
.L_x_10:
[----:B------:R-:W-:Y:S01]  /*0c10*/  BAR.SYNC.DEFER_BLOCKING 0x0 ;  /* 0x0000000000007b1d */ /* 0x000fe20000010000 */
[----:B------:R-:W-:-:S05]  /*0c20*/  VIADD R5, R5, 0xffffffff ;  /* 0xffffffff05057836 */ /* 0x000fca0000000000 */
[----:B------:R-:W-:Y:S05]  /*0c30*/  @P1 BRA `(.L_x_12) ;  /* 0xfffffffc00701947 */ /* 0x000fea000383ffff */
[----:B------:R-:W-:Y:S05]  /*0c40*/  EXIT ;  /* 0x000000000000794d */ /* 0x000fea0003800000 */
        .type           $_Z10reduction1Piii$__internal_accurate_pow,@function
        .size           $_Z10reduction1Piii$__internal_accurate_pow,(.L_x_15 - $_Z10reduction1Piii$__internal_accurate_pow)
$_Z10reduction1Piii$__internal_accurate_pow:
[----:B------:R-:W0:Y:S01]  /*0c50*/  MUFU.RCP64H R17, 2 ;  /* 0x4000000000117908 */ /* 0x000e220000001800 */
[----:B------:R-:W-:Y:S01]  /*0c60*/  IMAD.MOV.U32 R10, RZ, RZ, 0x0 ;  /* 0x00000000ff0a7424 */ /* 0x000fe200078e00ff */
[----:B------:R-:W-:Y:S01]  /*0c70*/  UMOV UR8, 0x7d2cafe2 ;  /* 0x7d2cafe200087882 */ /* 0x000fe20000000000 */
[----:B------:R-:W-:Y:S01]  /*0c80*/  IMAD.MOV.U32 R11, RZ, RZ, 0x40000000 ;  /* 0x40000000ff0b7424 */ /* 0x000fe200078e00ff */
[----:B------:R-:W-:Y:S01]  /*0c90*/  UMOV UR9, 0x3eb0f5ff ;  /* 0x3eb0f5ff00097882 */ /* 0x000fe20000000000 */
[----:B------:R-:W-:Y:S02]  /*0ca0*/  IMAD.MOV.U32 R16, RZ, RZ, RZ ;  /* 0x000000ffff107224 */ /* 0x000fe400078e00ff */
[----:B------:R-:W-:Y:S02]  /*0cb0*/  IMAD.MOV.U32 R12, RZ, RZ, 0x41ad3b5a ;  /* 0x41ad3b5aff0c7424 */ /* 0x000fe400078e00ff */
[----:B------:R-:W-:Y:S02]  /*0cc0*/  IMAD.MOV.U32 R13, RZ, RZ, 0x3ed0f5d2 ;  /* 0x3ed0f5d2ff0d7424 */ /* 0x000fe400078e00ff */
[----:B0-----:R-:W-:-:S08]  /*0cd0*/  DFMA R10, R16, -R10, 1 ;  /* 0x3ff00000100a742b */ /* 0x001fd0000000080a */
[----:B------:R-:W-:-:S08]  /*0ce0*/  DFMA R10, R10, R10, R10 ;  /* 0x0000000a0a0a722b */ /* 0x000fd0000000000a */
[----:B------:R-:W-:-:S08]  /*0cf0*/  DFMA R16, R16, R10, R16 ;  /* 0x0000000a1010722b */ /* 0x000fd00000000010 */
[----:B------:R-:W-:-:S08]  /*0d00*/  DMUL R10, RZ, R16 ;  /* 0x00000010ff0a7228 */ /* 0x000fd00000000000 */
[----:B------:R-:W-:-:S08]  /*0d10*/  DFMA R10, RZ, R16, R10 ;  /* 0x00000010ff0a722b */ /* 0x000fd0000000000a */
[----:B------:R-:W-:Y:S02]  /*0d20*/  DMUL R22, R10, R10 ;  /* 0x0000000a0a167228 */ /* 0x000fe40000000000 */
[----:B------:R-:W-:-:S06]  /*0d30*/  DADD R14, RZ, -R10 ;  /* 0x00000000ff0e7229 */ /* 0x000fcc000000080a */
[----:B------:R-:W-:Y:S01]  /*0d40*/  DFMA R12, R22, UR8, R12 ;  /* 0x00000008160c7c2b */ /* 0x000fe2000800000c */
[----:B------:R-:W-:Y:S01]  /*0d50*/  UMOV UR8, 0x75488a3f ;  /* 0x75488a3f00087882 */ /* 0x000fe20000000000 */
[----:B------:R-:W-:Y:S01]  /*0d60*/  UMOV UR9, 0x3ef3b20a ;  /* 0x3ef3b20a00097882 */ /* 0x000fe20000000000 */
[----:B------:R-:W-:-:S05]  /*0d70*/  DADD R14, R14, R14 ;  /* 0x000000000e0e7229 */ /* 0x000fca000000000e */
[----:B------:R-:W-:Y:S01]  /*0d80*/  DFMA R20, R22, R12, UR8 ;  /* 0x0000000816147e2b */ /* 0x000fe2000800000c */
[----:B------:R-:W-:Y:S01]  /*0d90*/  UMOV UR8, 0xe4faecd5 ;  /* 0xe4faecd500087882 */ /* 0x000fe20000000000 */
[----:B------:R-:W-:Y:S01]  /*0da0*/  UMOV UR9, 0x3f1745cd ;  /* 0x3f1745cd00097882 */ /* 0x000fe20000000000 */
[----:B------:R-:W-:-:S05]  /*0db0*/  DFMA R14, RZ, -R10, R14 ;  /* 0x8000000aff0e722b */ /* 0x000fca000000000e */
[----:B------:R-:W-:Y:S01]  /*0dc0*/  DFMA R20, R22, R20, UR8 ;  /* 0x0000000816147e2b */ /* 0x000fe20008000014 */
[----:B------:R-:W-:Y:S01]  /*0dd0*/  UMOV UR8, 0x258a578b ;  /* 0x258a578b00087882 */ /* 0x000fe20000000000 */
[----:B------:R-:W-:Y:S01]  /*0de0*/  UMOV UR9, 0x3f3c71c7 ;  /* 0x3f3c71c700097882 */ /* 0x000fe20000000000 */
[----:B------:R-:W-:Y:S02]  /*0df0*/  DMUL R14, R16, R14 ;  /* 0x0000000e100e7228 */ /* 0x000fe40000000000 */
[----:B------:R-:W-:-:S03]  /*0e00*/  DMUL R16, R10, R10 ;  /* 0x0000000a0a107228 */ /* 0x000fc60000000000 */
[----:B------:R-:W-:Y:S01]  /*0e10*/  DFMA R20, R22, R20, UR8 ;  /* 0x0000000816147e2b */ /* 0x000fe20008000014 */
[----:B------:R-:W-:Y:S01]  /*0e20*/  UMOV UR8, 0x9242b910 ;  /* 0x9242b91000087882 */ /* 0x000fe20000000000 */
[----:B------:R-:W-:-:S06]  /*0e30*/  UMOV UR9, 0x3f624924 ;  /* 0x3f62492400097882 */ /* 0x000fcc0000000000 */
[----:B------:R-:W-:Y:S01]  /*0e40*/  DFMA R20, R22, R20, UR8 ;  /* 0x0000000816147e2b */ /* 0x000fe20008000014 */
[----:B------:R-:W-:Y:S01]  /*0e50*/  UMOV UR8, 0x99999dfb ;  /* 0x99999dfb00087882 */ /* 0x000fe20000000000 */
[----:B------:R-:W-:-:S06]  /*0e60*/  UMOV UR9, 0x3f899999 ;  /* 0x3f89999900097882 */ /* 0x000fcc0000000000 */
[----:B------:R-:W-:Y:S01]  /*0e70*/  DFMA R20, R22, R20, UR8 ;  /* 0x0000000816147e2b */ /* 0x000fe20008000014 */
[----:B------:R-:W-:Y:S01]  /*0e80*/  UMOV UR8, 0x55555555 ;  /* 0x5555555500087882 */ /* 0x000fe20000000000 */
[----:B------:R-:W-:-:S06]  /*0e90*/  UMOV UR9, 0x3fb55555 ;  /* 0x3fb5555500097882 */ /* 0x000fcc0000000000 */
[----:B------:R-:W-:-:S08]  /*0ea0*/  DFMA R12, R22, R20, UR8 ;  /* 0x00000008160c7e2b */ /* 0x000fd00008000014 */
[----:B------:R-:W-:Y:S01]  /*0eb0*/  DADD R18, -R12, UR8 ;  /* 0x000000080c127e29 */ /* 0x000fe20008000100 */
[----:B------:R-:W-:Y:S01]  /*0ec0*/  UMOV UR8, 0xb9e7b0 ;  /* 0x00b9e7b000087882 */ /* 0x000fe20000000000 */
[----:B------:R-:W-:-:S06]  /*0ed0*/  UMOV UR9, 0x3c46a4cb ;  /* 0x3c46a4cb00097882 */ /* 0x000fcc0000000000 */
[----:B------:R-:W-:Y:S02]  /*0ee0*/  DFMA R18, R22, R20, R18 ;  /* 0x000000141612722b */ /* 0x000fe40000000012 */
[----:B------:R-:W-:Y:S01]  /*0ef0*/  DFMA R22, R10, R10, -R16 ;  /* 0x0000000a0a16722b */ /* 0x000fe20000000810 */
[----:B------:R-:W-:Y:S02]  /*0f00*/  VIADD R21, R15, 0x100000 ;  /* 0x001000000f157836 */ /* 0x000fe40000000000 */
[----:B------:R-:W-:-:S03]  /*0f10*/  IMAD.MOV.U32 R20, RZ, RZ, R14 ;  /* 0x000000ffff147224 */ /* 0x000fc600078e000e */
[----:B------:R-:W-:Y:S01]  /*0f20*/  DADD R18, R18, -UR8 ;  /* 0x8000000812127e29 */ /* 0x000fe20008000000 */
[----:B------:R-:W-:Y:S01]  /*0f30*/  UMOV UR8, 0x0 ;  /* 0x0000000000087882 */ /* 0x000fe20000000000 */
[----:B------:R-:W-:Y:S01]  /*0f40*/  UMOV UR9, 0x3ff00000 ;  /* 0x3ff0000000097882 */ /* 0x000fe20000000000 */
[C---:B------:R-:W-:Y:S02]  /*0f50*/  DFMA R20, R10.reuse, R20, R22 ;  /* 0x000000140a14722b */ /* 0x040fe40000000016 */
[----:B------:R-:W-:-:S08]  /*0f60*/  DMUL R22, R10, R16 ;  /* 0x000000100a167228 */ /* 0x000fd00000000000 */
[----:B------:R-:W-:-:S08]  /*0f70*/  DFMA R24, R10, R16, -R22 ;  /* 0x000000100a18722b */ /* 0x000fd00000000816 */
[----:B------:R-:W-:Y:S02]  /*0f80*/  DFMA R24, R14, R16, R24 ;  /* 0x000000100e18722b */ /* 0x000fe40000000018 */
[----:B------:R-:W-:-:S06]  /*0f90*/  DADD R16, R12, R18 ;  /* 0x000000000c107229 */ /* 0x000fcc0000000012 */
[----:B------:R-:W-:Y:S02]  /*0fa0*/  DFMA R20, R10, R20, R24 ;  /* 0x000000140a14722b */ /* 0x000fe40000000018 */
[----:B------:R-:W-:-:S08]  /*0fb0*/  DADD R24, R12, -R16 ;  /* 0x000000000c187229 */ /* 0x000fd00000000810 */
[----:B------:R-:W-:Y:S02]  /*0fc0*/  DADD R24, R18, R24 ;  /* 0x0000000012187229 */ /* 0x000fe40000000018 */
[----:B------:R-:W-:-:S08]  /*0fd0*/  DMUL R18, R16, R22 ;  /* 0x0000001610127228 */ /* 0x000fd00000000000 */
[----:B------:R-:W-:-:S08]  /*0fe0*/  DFMA R12, R16, R22, -R18 ;  /* 0x00000016100c722b */ /* 0x000fd00000000812 */
[----:B------:R-:W-:-:S08]  /*0ff0*/  DFMA R12, R16, R20, R12 ;  /* 0x00000014100c722b */ /* 0x000fd0000000000c */
[----:B------:R-:W-:-:S08]  /*1000*/  DFMA R24, R24, R22, R12 ;  /* 0x000000161818722b */ /* 0x000fd0000000000c */
[----:B------:R-:W-:-:S08]  /*1010*/  DADD R16, R18, R24 ;  /* 0x0000000012107229 */ /* 0x000fd00000000018 */
[--C-:B------:R-:W-:Y:S02]  /*1020*/  DADD R12, R10, R16.reuse ;  /* 0x000000000a0c7229 */ /* 0x100fe40000000010 */
[----:B------:R-:W-:-:S06]  /*1030*/  DADD R18, R18, -R16 ;  /* 0x0000000012127229 */ /* 0x000fcc0000000810 */
[----:B------:R-:W-:Y:S02]  /*1040*/  DADD R10, R10, -R12 ;  /* 0x000000000a0a7229 */ /* 0x000fe4000000080c */
[----:B------:R-:W-:-:S06]  /*1050*/  DADD R18, R24, R18 ;  /* 0x0000000018127229 */ /* 0x000fcc0000000012 */
[----:B------:R-:W-:-:S08]  /*1060*/  DADD R10, R16, R10 ;  /* 0x00000000100a7229 */ /* 0x000fd0000000000a */
[----:B------:R-:W-:Y:S01]  /*1070*/  DADD R18, R18, R10 ;  /* 0x0000000012127229 */ /* 0x000fe2000000000a */
[----:B------:R-:W-:Y:S02]  /*1080*/  IMAD.MOV.U32 R10, RZ, RZ, -0x105c611 ;  /* 0xfefa39efff0a7424 */ /* 0x000fe400078e00ff */
[----:B------:R-:W-:-:S05]  /*1090*/  IMAD.MOV.U32 R11, RZ, RZ, 0x3fe62e42 ;  /* 0x3fe62e42ff0b7424 */ /* 0x000fca00078e00ff */
[----:B------:R-:W-:Y:S01]  /*10a0*/  DADD R18, R14, R18 ;  /* 0x000000000e127229 */ /* 0x000fe20000000012 */
[----:B------:R-:W-:Y:S02]  /*10b0*/  IMAD.MOV.U32 R14, RZ, RZ, -0x105c611 ;  /* 0xfefa39efff0e7424 */ /* 0x000fe400078e00ff */
[----:B------:R-:W-:-:S05]  /*10c0*/  IMAD.MOV.U32 R15, RZ, RZ, 0x3fe62e42 ;  /* 0x3fe62e42ff0f7424 */ /* 0x000fca00078e00ff */
[----:B------:R-:W-:-:S08]  /*10d0*/  DADD R16, R12, R18 ;  /* 0x000000000c107229 */ /* 0x000fd00000000012 */
[--C-:B------:R-:W-:Y:S02]  /*10e0*/  DFMA R14, R14, UR8, R16.reuse ;  /* 0x000000080e0e7c2b */ /* 0x100fe40008000010 */
[----:B------:R-:W-:-:S06]  /*10f0*/  DADD R20, R12, -R16 ;  /* 0x000000000c147229 */ /* 0x000fcc0000000810 */
[----:B------:R-:W-:Y:S02]  /*1100*/  DFMA R12, -R10, 1, R14 ;  /* 0x3ff000000a0c782b */ /* 0x000fe4000000010e */
[----:B------:R-:W-:Y:S01]  /*1110*/  DADD R20, R18, R20 ;  /* 0x0000000012147229 */ /* 0x000fe20000000014 */
[----:B------:R-:W-:Y:S02]  /*1120*/  IMAD.MOV.U32 R18, RZ, RZ, 0x3b39803f ;  /* 0x3b39803fff127424 */ /* 0x000fe400078e00ff */
[----:B------:R-:W-:-:S03]  /*1130*/  IMAD.MOV.U32 R19, RZ, RZ, 0x3c7abc9e ;  /* 0x3c7abc9eff137424 */ /* 0x000fc600078e00ff */
[----:B------:R-:W-:Y:S01]  /*1140*/  DADD R12, -R16, R12 ;  /* 0x00000000100c7229 */ /* 0x000fe2000000010c */
[----:B------:R-:W-:-:S07]  /*1150*/  LOP3.LUT R16, R3, 0xff0fffff, RZ, 0xc0, !PT ;  /* 0xff0fffff03107812 */ /* 0x000fce00078ec0ff */
[----:B------:R-:W-:Y:S01]  /*1160*/  DADD R20, R20, -R12 ;  /* 0x0000000014147229 */ /* 0x000fe2000000080c */
[----:B------:R-:W-:-:S05]  /*1170*/  IMAD.SHL.U32 R12, R3, 0x2, RZ ;  /* 0x00000002030c7824 */ /* 0x000fca00078e00ff */
[----:B------:R-:W-:Y:S02]  /*1180*/  ISETP.GT.U32.AND P0, PT, R12, -0x2000001, PT ;  /* 0xfdffffff0c00780c */ /* 0x000fe40003f04070 */
[----:B------:R-:W-:Y:S01]  /*1190*/  DFMA R18, R18, UR8, R20 ;  /* 0x0000000812127c2b */ /* 0x000fe20008000014 */
[----:B------:R-:W-:Y:S01]  /*11a0*/  UMOV UR8, 0x3b39803f ;  /* 0x3b39803f00087882 */ /* 0x000fe20000000000 */
[----:B------:R-:W-:Y:S01]  /*11b0*/  UMOV UR9, 0x3c7abc9e ;  /* 0x3c7abc9e00097882 */ /* 0x000fe20000000000 */
[----:B------:R-:W-:Y:S01]  /*11c0*/  SEL R17, R16, R3, P0 ;  /* 0x0000000310117207 */ /* 0x000fe20000000000 */
[----:B------:R-:W-:-:S04]  /*11d0*/  IMAD.MOV.U32 R16, RZ, RZ, R0 ;  /* 0x000000ffff107224 */ /* 0x000fc800078e0000 */
[----:B------:R-:W-:-:S08]  /*11e0*/  DADD R12, R14, R18 ;  /* 0x000000000e0c7229 */ /* 0x000fd00000000012 */
[----:B------:R-:W-:Y:S02]  /*11f0*/  DADD R14, R14, -R12 ;  /* 0x000000000e0e7229 */ /* 0x000fe4000000080c */
[----:B------:R-:W-:-:S06]  /*1200*/  DMUL R20, R12, R16 ;  /* 0x000000100c147228 */ /* 0x000fcc0000000000 */
[----:B------:R-:W-:Y:S02]  /*1210*/  DADD R14, R18, R14 ;  /* 0x00000000120e7229 */ /* 0x000fe4000000000e */
[----:B------:R-:W-:-:S08]  /*1220*/  DFMA R12, R12, R16, -R20 ;  /* 0x000000100c0c722b */ /* 0x000fd00000000814 */
[----:B------:R-:W-:Y:S01]  /*1230*/  DFMA R16, R14, R16, R12 ;  /* 0x000000100e10722b */ /* 0x000fe2000000000c */
[----:B------:R-:W-:Y:S02]  /*1240*/  IMAD.MOV.U32 R12, RZ, RZ, 0x652b82fe ;  /* 0x652b82feff0c7424 */ /* 0x000fe400078e00ff */
[----:B------:R-:W-:-:S05]  /*1250*/  IMAD.MOV.U32 R13, RZ, RZ, 0x3ff71547 ;  /* 0x3ff71547ff0d7424 */ /* 0x000fca00078e00ff */
[----:B------:R-:W-:-:S08]  /*1260*/  DADD R14, R20, R16 ;  /* 0x00000000140e7229 */ /* 0x000fd00000000010 */
[----:B------:R-:W-:Y:S02]  /*1270*/  DFMA R12, R14, R12, 6.75539944105574400000e+15 ;  /* 0x433800000e0c742b */ /* 0x000fe4000000000c */
[----:B------:R-:W-:Y:S01]  /*1280*/  FSETP.GEU.AND P0, PT, |R15|, 4.1917929649353027344, PT ;  /* 0x4086232b0f00780b */ /* 0x000fe20003f0e200 */
[----:B------:R-:W-:-:S05]  /*1290*/  DADD R20, R20, -R14 ;  /* 0x0000000014147229 */ /* 0x000fca000000080e */
[----:B------:R-:W-:-:S03]  /*12a0*/  DADD R18, R12, -6.75539944105574400000e+15 ;  /* 0xc33800000c127429 */ /* 0x000fc60000000000 */
[----:B------:R-:W-:-:S05]  /*12b0*/  DADD R16, R16, R20 ;  /* 0x0000000010107229 */ /* 0x000fca0000000014 */
[----:B------:R-:W-:-:S08]  /*12c0*/  DFMA R10, R18, -R10, R14 ;  /* 0x8000000a120a722b */ /* 0x000fd0000000000e */
[----:B------:R-:W-:Y:S01]  /*12d0*/  DFMA R18, R18, -UR8, R10 ;  /* 0x8000000812127c2b */ /* 0x000fe2000800000a */
[----:B------:R-:W-:Y:S01]  /*12e0*/  UMOV UR8, 0x69ce2bdf ;  /* 0x69ce2bdf00087882 */ /* 0x000fe20000000000 */
[----:B------:R-:W-:Y:S01]  /*12f0*/  IMAD.MOV.U32 R10, RZ, RZ, -0x35dec16 ;  /* 0xfca213eaff0a7424 */ /* 0x000fe200078e00ff */
[----:B------:R-:W-:Y:S01]  /*1300*/  UMOV UR9, 0x3e5ade15 ;  /* 0x3e5ade1500097882 */ /* 0x000fe20000000000 */
[----:B------:R-:W-:-:S06]  /*1310*/  IMAD.MOV.U32 R11, RZ, RZ, 0x3e928af3 ;  /* 0x3e928af3ff0b7424 */ /* 0x000fcc00078e00ff */
[----:B------:R-:W-:Y:S01]  /*1320*/  DFMA R10, R18, UR8, R10 ;  /* 0x00000008120a7c2b */ /* 0x000fe2000800000a */
        /* <DEDUP_REMOVED lines=24> */
[----:B------:R-:W-:-:S08]  /*14b0*/  DFMA R10, R18, R10, 1 ;  /* 0x3ff00000120a742b */ /* 0x000fd0000000000a */
[----:B------:R-:W-:-:S10]  /*14c0*/  DFMA R10, R18, R10, 1 ;  /* 0x3ff00000120a742b */ /* 0x000fd4000000000a */
[----:B------:R-:W-:Y:S02]  /*14d0*/  IMAD R19, R12, 0x100000, R11 ;  /* 0x001000000c137824 */ /* 0x000fe400078e020b */
[----:B------:R-:W-:Y:S01]  /*14e0*/  IMAD.MOV.U32 R18, RZ, RZ, R10 ;  /* 0x000000ffff127224 */ /* 0x000fe200078e000a */
[----:B------:R-:W-:Y:S06]  /*14f0*/  @!P0 BRA `(.L_x_13) ;  /* 0x0000000000348947 */ /* 0x000fec0003800000 */
[----:B------:R-:W-:Y:S01]  /*1500*/  FSETP.GEU.AND P2, PT, |R15|, 4.2275390625, PT ;  /* 0x408748000f00780b */ /* 0x000fe20003f4e200 */
[C---:B------:R-:W-:Y:S02]  /*1510*/  DADD R18, R14.reuse, +INF ;  /* 0x7ff000000e127429 */ /* 0x040fe40000000000 */
[----:B------:R-:W-:-:S08]  /*1520*/  DSETP.GEU.AND P0, PT, R14, RZ, PT ;  /* 0x000000ff0e00722a */ /* 0x000fd00003f0e000 */
[----:B------:R-:W-:Y:S02]  /*1530*/  FSEL R18, R18, RZ, P0 ;  /* 0x000000ff12127208 */ /* 0x000fe40000000000 */
[----:B------:R-:W-:Y:S01]  /*1540*/  FSEL R19, R19, RZ, P0 ;  /* 0x000000ff13137208 */ /* 0x000fe20000000000 */
[----:B------:R-:W-:Y:S06]  /*1550*/  @P2 BRA `(.L_x_13) ;  /* 0x00000000001c2947 */ /* 0x000fec0003800000 */
[----:B------:R-:W-:Y:S01]  /*1560*/  LEA.HI R0, R12, R12, RZ, 0x1 ;  /* 0x0000000c0c007211 */ /* 0x000fe200078f08ff */
[----:B------:R-:W-:-:S03]  /*1570*/  IMAD.MOV.U32 R18, RZ, RZ, RZ ;  /* 0x000000ffff127224 */ /* 0x000fc600078e00ff */
[----:B------:R-:W-:-:S05]  /*1580*/  SHF.R.S32.HI R3, RZ, 0x1, R0 ;  /* 0x00000001ff037819 */ /* 0x000fca0000011400 */
[----:B------:R-:W-:Y:S02]  /*1590*/  IMAD.IADD R12, R12, 0x1, -R3 ;  /* 0x000000010c0c7824 */ /* 0x000fe400078e0a03 */
[----:B------:R-:W-:-:S03]  /*15a0*/  IMAD R11, R3, 0x100000, R11 ;  /* 0x00100000030b7824 */ /* 0x000fc600078e020b */
[----:B------:R-:W-:-:S06]  /*15b0*/  LEA R19, R12, 0x3ff00000, 0x14 ;  /* 0x3ff000000c137811 */ /* 0x000fcc00078ea0ff */
[----:B------:R-:W-:-:S11]  /*15c0*/  DMUL R18, R10, R18 ;  /* 0x000000120a127228 */ /* 0x000fd60000000000 */
.L_x_13:
[----:B------:R-:W-:Y:S01]  /*15d0*/  DFMA R16, R16, R18, R18 ;  /* 0x000000121010722b */ /* 0x000fe20000000012 */
[----:B------:R-:W-:Y:S01]  /*15e0*/  IMAD.MOV.U32 R29, RZ, RZ, 0x0 ;  /* 0x00000000ff1d7424 */ /* 0x000fe200078e00ff */
[----:B------:R-:W-:-:S08]  /*15f0*/  DSETP.NEU.AND P0, PT, |R18|, +INF , PT ;  /* 0x7ff000001200742a */ /* 0x000fd00003f0d200 */
[----:B------:R-:W-:Y:S02]  /*1600*/  FSEL R0, R18, R16, !P0 ;  /* 0x0000001012007208 */ /* 0x000fe40004000000 */
[----:B------:R-:W-:Y:S01]  /*1610*/  FSEL R16, R19, R17, !P0 ;  /* 0x0000001113107208 */ /* 0x000fe20004000000 */
[----:B------:R-:W-:Y:S06]  /*1620*/  RET.REL.NODEC R28 `(_Z10reduction1Piii) ;  /* 0xffffffe81c747950 */ /* 0x000fec0003c3ffff */
.L_x_14:
[----:B------:R-:W-:-:S00]  /*1630*/  BRA `(.L_x_14) ;  /* 0xfffffffc00fc7947 */ /* 0x000fc0000383ffff */
[----:B------:R-:W-:-:S00]  /*1640*/  NOP ;  /* 0x0000000000007918 */ /* 0x000fc00000000000 */
        /* <DEDUP_REMOVED lines=11> */
.L_x_15:


//--------------------- .nv.shared.reserved.0     --------------------------
	.section	.nv.shared.reserved.0,"aw",@nobits
	.weak		__nv_reservedSMEM_offset_0_alias
	.size		__nv_reservedSMEM_offset_0_alias, 0, 64
	.other		__nv_reservedSMEM_offset_0_alias,@"STO_CUDA_RESERVED_SHARED STV_DEFAULT"
__nv_reservedSMEM_offset_0_alias:
	.zero		0
	.zero		64


//--------------------- .nv.constant0._Z10reduction1Piii --------------------------
	.section	.nv.constant0._Z10reduction1Piii,"a",@progbits
	.sectionflags	@""
	.align	4
.nv.constant0._Z10reduction1Piii:
	.zero		912


//--------------------- SYMBOLS --------------------------

	.type		.nv.reservedSmem.offset0,@object
	.size		.nv.reservedSmem.offset0,0x4
